	.headerflags	@"EF_CUDA_TEXMODE_UNIFIED EF_CUDA_64BIT_ADDRESS EF_CUDA_ACCELERATORS EF_CUDA_SM90 EF_CUDA_VIRTUAL_SM(EF_CUDA_SM90)"
	.elftype	@"ET_EXEC"


//--------------------- .nv.info                  --------------------------
	.section	.nv.info,"",@"SHT_CUDA_INFO"
	.align	4


	//----- nvinfo : EIATTR_REGCOUNT
	.align		4
        /*0000*/ 	.byte	0x04, 0x2f
        /*0002*/ 	.short	(.L_1 - .L_0)
	.align		4
.L_0:
        /*0004*/ 	.word	index@(triton_poi_fused_add_clamp_7)
        /*0008*/ 	.word	0x0000000b


	//----- nvinfo : EIATTR_MIN_STACK_SIZE
	.align		4
.L_1:
        /*000c*/ 	.byte	0x04, 0x12
        /*000e*/ 	.short	(.L_3 - .L_2)
	.align		4
.L_2:
        /*0010*/ 	.word	index@(triton_poi_fused_add_clamp_7)
        /*0014*/ 	.word	0x00000000


	//----- nvinfo : EIATTR_FRAME_SIZE
	.align		4
.L_3:
        /*0018*/ 	.byte	0x04, 0x11
        /*001a*/ 	.short	(.L_5 - .L_4)
	.align		4
.L_4:
        /*001c*/ 	.word	index@(triton_poi_fused_add_clamp_7)
        /*0020*/ 	.word	0x00000000


	//----- nvinfo : EIATTR_MIN_STACK_SIZE
	.align		4
.L_5:
        /*0024*/ 	.byte	0x04, 0x12
        /*0026*/ 	.short	(.L_7 - .L_6)
	.align		4
.L_6:
        /*0028*/ 	.word	index@(triton_poi_fused_add_clamp_7)
        /*002c*/ 	.word	0x00000000
.L_7:


//--------------------- .nv.info.triton_poi_fused_add_clamp_7 --------------------------
	.section	.nv.info.triton_poi_fused_add_clamp_7,"",@"SHT_CUDA_INFO"
	.sectionflags	@""
	.align	4


	//----- nvinfo : EIATTR_CUDA_API_VERSION
	.align		4
        /*0000*/ 	.byte	0x04, 0x37
        /*0002*/ 	.short	(.L_9 - .L_8)
.L_8:
        /*0004*/ 	.word	0x0000007c


	//----- nvinfo : EIATTR_KPARAM_INFO
	.align		4
.L_9:
        /*0008*/ 	.byte	0x04, 0x17
        /*000a*/ 	.short	(.L_11 - .L_10)
.L_10:
        /*000c*/ 	.word	0x00000000
        /*0010*/ 	.short	0x0001
        /*0012*/ 	.short	0x0008
        /*0014*/ 	.byte	0x00, 0xf0, 0x11, 0x00


	//----- nvinfo : EIATTR_KPARAM_INFO
	.align		4
.L_11:
        /*0018*/ 	.byte	0x04, 0x17
        /*001a*/ 	.short	(.L_13 - .L_12)
.L_12:
        /*001c*/ 	.word	0x00000000
        /*0020*/ 	.short	0x0000
        /*0022*/ 	.short	0x0000
        /*0024*/ 	.byte	0x00, 0xf4, 0x21, 0x00


	//----- nvinfo : EIATTR_SPARSE_MMA_MASK
	.align		4
.L_13:
        /*0028*/ 	.byte	0x03, 0x50
        /*002a*/ 	.short	0x0000


	//----- nvinfo : EIATTR_MAXREG_COUNT
	.align		4
        /*002c*/ 	.byte	0x03, 0x1b
        /*002e*/ 	.short	0x00ff


	//----- nvinfo : EIATTR_EXIT_INSTR_OFFSETS
	.align		4
        /*0030*/ 	.byte	0x04, 0x1c
        /*0032*/ 	.short	(.L_15 - .L_14)


	//   ....[0]....
.L_14:
        /*0034*/ 	.word	0x00000180


	//   ....[1]....
        /*0038*/ 	.word	0x000001d0


	//----- nvinfo : EIATTR_REQNTID
	.align		4
.L_15:
        /*003c*/ 	.byte	0x04, 0x10
        /*003e*/ 	.short	(.L_17 - .L_16)
.L_16:
        /*0040*/ 	.word	0x00000020
        /*0044*/ 	.word	0x00000001
        /*0048*/ 	.word	0x00000001


	//----- nvinfo : EIATTR_CBANK_PARAM_SIZE
	.align		4
.L_17:
        /*004c*/ 	.byte	0x03, 0x19
        /*004e*/ 	.short	0x000c


	//----- nvinfo : EIATTR_PARAM_CBANK
	.align		4
        /*0050*/ 	.byte	0x04, 0x0a
        /*0052*/ 	.short	(.L_19 - .L_18)
	.align		4
.L_18:
        /*0054*/ 	.word	index@(.nv.constant0.triton_poi_fused_add_clamp_7)
        /*0058*/ 	.short	0x0210
        /*005a*/ 	.short	0x000c


	//----- nvinfo : EIATTR_SW_WAR
	.align		4
.L_19:
        /*005c*/ 	.byte	0x04, 0x36
        /*005e*/ 	.short	(.L_21 - .L_20)
.L_20:
        /*0060*/ 	.word	0x00000008
.L_21:


//--------------------- .nv.callgraph             --------------------------
	.section	.nv.callgraph,"",@"SHT_CUDA_CALLGRAPH"
	.align	4
	.sectionentsize	8
	.align		4
        /*0000*/ 	.word	0x00000000
	.align		4
        /*0004*/ 	.word	0xffffffff
	.align		4
        /*0008*/ 	.word	0x00000000
	.align		4
        /*000c*/ 	.word	0xfffffffe
	.align		4
        /*0010*/ 	.word	0x00000000
	.align		4
        /*0014*/ 	.word	0xfffffffd
	.align		4
        /*0018*/ 	.word	0x00000000
	.align		4
        /*001c*/ 	.word	0xfffffffc


//--------------------- .text.triton_poi_fused_add_clamp_7 --------------------------
	.section	.text.triton_poi_fused_add_clamp_7,"ax",@progbits
	.align	128
        .global         triton_poi_fused_add_clamp_7
        .type           triton_poi_fused_add_clamp_7,@function
        .size           triton_poi_fused_add_clamp_7,(.L_x_1 - triton_poi_fused_add_clamp_7)
        .other          triton_poi_fused_add_clamp_7,@"STO_CUDA_ENTRY STV_DEFAULT"
triton_poi_fused_add_clamp_7:
.text.triton_poi_fused_add_clamp_7:
[----:B------:R-:W0:Y:S02]  /*0000*/  LDC R1, c[0x0][0x28] ;  /* 0x00000a00ff017b82 */ /* 0x000e240000000800 */
[----:B------:R-:W1:Y:S01]  /*0010*/  S2R R0, SR_TID.X ;  /* 0x0000000000007919 */ /* 0x000e620000002100 */
[----:B------:R-:W2:Y:S01]  /*0020*/  S2R R5, SR_CTAID.X ;  /* 0x0000000000057919 */ /* 0x000ea20000002500 */
[----:B-1----:R-:W-:-:S05]  /*0030*/  IMAD.SHL.U32 R0, R0, 0x2, RZ ;  /* 0x0000000200007824 */ /* 0x002fca00078e00ff */
[----:B------:R-:W-:-:S05]  /*0040*/  LOP3.LUT R0, R0, 0x3e, RZ, 0xc0, !PT ;  /* 0x0000003e00007812 */ /* 0x000fca00078ec0ff */
[----:B--2---:R-:W-:-:S04]  /*0050*/  IMAD R5, R5, 0x40, R0 ;  /* 0x0000004005057824 */ /* 0x004fc800078e0200 */
[C---:B------:R-:W-:Y:S01]  /*0060*/  VIADD R0, R5.reuse, 0x1 ;  /* 0x0000000105007836 */ /* 0x040fe20000000000 */
[----:B------:R-:W-:Y:S02]  /*0070*/  I2FP.F32.S32 R2, R5 ;  /* 0x0000000500027245 */ /* 0x000fe40000201400 */
[----:B------:R-:W-:Y:S02]  /*0080*/  ISETP.GE.AND P0, PT, R5, 0x40, PT ;  /* 0x000000400500780c */ /* 0x000fe40003f06270 */
[----:B------:R-:W-:Y:S01]  /*0090*/  I2FP.F32.S32 R0, R0 ;  /* 0x0000000000007245 */ /* 0x000fe20000201400 */
[----:B------:R-:W-:-:S04]  /*00a0*/  FMUL R2, R2, 0.23809523880481719971 ;  /* 0x3e73cf3d02027820 */ /* 0x000fc80000400000 */
[----:B------:R-:W-:Y:S01]  /*00b0*/  FMUL R0, R0, 0.23809523880481719971 ;  /* 0x3e73cf3d00007820 */ /* 0x000fe20000400000 */
[----:B------:R-:W-:Y:S02]  /*00c0*/  FMNMX R4, RZ, R2, !PT ;  /* 0x00000002ff047209 */ /* 0x000fe40007800000 */
[----:B------:R-:W1:Y:S02]  /*00d0*/  LDC.64 R2, c[0x0][0x210] ;  /* 0x00008400ff027b82 */ /* 0x000e640000000a00 */
[----:B------:R-:W-:Y:S02]  /*00e0*/  FMNMX R0, RZ, R0, !PT ;  /* 0x00000000ff007209 */ /* 0x000fe40007800000 */
[----:B------:R-:W2:Y:S08]  /*00f0*/  F2I.TRUNC.NTZ R4, R4 ;  /* 0x0000000400047305 */ /* 0x000eb0000020f100 */
[----:B------:R-:W3:Y:S01]  /*0100*/  F2I.TRUNC.NTZ R0, R0 ;  /* 0x0000000000007305 */ /* 0x000ee2000020f100 */
[----:B--2---:R-:W-:-:S05]  /*0110*/  VIMNMX R6, R4, 0xe, PT ;  /* 0x0000000e04067848 */ /* 0x004fca0003fe0100 */
[----:B------:R-:W-:Y:S02]  /*0120*/  VIADD R6, R6, 0x1 ;  /* 0x0000000106067836 */ /* 0x000fe40000000000 */
[----:B-1----:R-:W-:Y:S01]  /*0130*/  IMAD.WIDE R2, R5, 0x8, R2 ;  /* 0x0000000805027825 */ /* 0x002fe200078e0202 */
[----:B---3--:R-:W-:Y:S02]  /*0140*/  VIMNMX R7, R0, 0xe, PT ;  /* 0x0000000e00077848 */ /* 0x008fe40003fe0100 */
[----:B------:R-:W-:-:S03]  /*0150*/  SHF.R.S32.HI R5, RZ, 0x1f, R6 ;  /* 0x0000001fff057819 */ /* 0x000fc60000011406 */
[----:B------:R-:W-:-:S05]  /*0160*/  VIADD R8, R7, 0x1 ;  /* 0x0000000107087836 */ /* 0x000fca0000000000 */
[----:B------:R-:W-:Y:S01]  /*0170*/  SHF.R.S32.HI R7, RZ, 0x1f, R8 ;  /* 0x0000001fff077819 */ /* 0x000fe20000011408 */
[----:B------:R-:W-:Y:S06]  /*0180*/  @P0 EXIT ;  /* 0x000000000000094d */ /* 0x000fec0003800000 */
[----:B------:R-:W-:Y:S01]  /*0190*/  IMAD.MOV.U32 R4, RZ, RZ, R6 ;  /* 0x000000ffff047224 */ /* 0x000fe200078e0006 */
[----:B------:R-:W-:Y:S01]  /*01a0*/  ULDC.64 UR4, c[0x0][0x208] ;  /* 0x0000820000047ab9 */ /* 0x000fe20000000a00 */
[----:B------:R-:W-:-:S05]  /*01b0*/  IMAD.MOV.U32 R6, RZ, RZ, R8 ;  /* 0x000000ffff067224 */ /* 0x000fca00078e0008 */
[----:B------:R-:W-:Y:S01]  /*01c0*/  STG.E.128 desc[UR4][R2.64], R4 ;  /* 0x0000000402007986 */ /* 0x000fe2000c101d04 */
[----:B------:R-:W-:Y:S05]  /*01d0*/  EXIT ;  /* 0x000000000000794d */ /* 0x000fea0003800000 */
.L_x_0:
[----:B------:R-:W-:-:S00]  /*01e0*/  BRA `(.L_x_0) ;  /* 0xfffffffc00fc7947 */ /* 0x000fc0000383ffff */
[----:B------:R-:W-:-:S00]  /*01f0*/  NOP ;  /* 0x0000000000007918 */ /* 0x000fc00000000000 */
        /* <DEDUP_REMOVED lines=8> */
.L_x_1:


//--------------------- .nv.constant0.triton_poi_fused_add_clamp_7 --------------------------
	.section	.nv.constant0.triton_poi_fused_add_clamp_7,"a",@progbits
	.sectionflags	@""
	.align	4
.nv.constant0.triton_poi_fused_add_clamp_7:
	.zero		540
